	.headerflags	@"EF_CUDA_TEXMODE_UNIFIED EF_CUDA_64BIT_ADDRESS EF_CUDA_ACCELERATORS EF_CUDA_SM90 EF_CUDA_VIRTUAL_SM(EF_CUDA_SM90)"
	.elftype	@"ET_EXEC"


//--------------------- .nv.info                  --------------------------
	.section	.nv.info,"",@"SHT_CUDA_INFO"
	.align	4


	//----- nvinfo : EIATTR_REGCOUNT
	.align		4
        /*0000*/ 	.byte	0x04, 0x2f
        /*0002*/ 	.short	(.L_1 - .L_0)
	.align		4
.L_0:
        /*0004*/ 	.word	index@(triton_poi_fused_clone_0)
        /*0008*/ 	.word	0x00000010


	//----- nvinfo : EIATTR_MIN_STACK_SIZE
	.align		4
.L_1:
        /*000c*/ 	.byte	0x04, 0x12
        /*000e*/ 	.short	(.L_3 - .L_2)
	.align		4
.L_2:
        /*0010*/ 	.word	index@(triton_poi_fused_clone_0)
        /*0014*/ 	.word	0x00000000


	//----- nvinfo : EIATTR_FRAME_SIZE
	.align		4
.L_3:
        /*0018*/ 	.byte	0x04, 0x11
        /*001a*/ 	.short	(.L_5 - .L_4)
	.align		4
.L_4:
        /*001c*/ 	.word	index@(triton_poi_fused_clone_0)
        /*0020*/ 	.word	0x00000000


	//----- nvinfo : EIATTR_MIN_STACK_SIZE
	.align		4
.L_5:
        /*0024*/ 	.byte	0x04, 0x12
        /*0026*/ 	.short	(.L_7 - .L_6)
	.align		4
.L_6:
        /*0028*/ 	.word	index@(triton_poi_fused_clone_0)
        /*002c*/ 	.word	0x00000000
.L_7:


//--------------------- .nv.info.triton_poi_fused_clone_0 --------------------------
	.section	.nv.info.triton_poi_fused_clone_0,"",@"SHT_CUDA_INFO"
	.sectionflags	@""
	.align	4


	//----- nvinfo : EIATTR_CUDA_API_VERSION
	.align		4
        /*0000*/ 	.byte	0x04, 0x37
        /*0002*/ 	.short	(.L_9 - .L_8)
.L_8:
        /*0004*/ 	.word	0x0000007c


	//----- nvinfo : EIATTR_KPARAM_INFO
	.align		4
.L_9:
        /*0008*/ 	.byte	0x04, 0x17
        /*000a*/ 	.short	(.L_11 - .L_10)
.L_10:
        /*000c*/ 	.word	0x00000000
        /*0010*/ 	.short	0x0003
        /*0012*/ 	.short	0x0018
        /*0014*/ 	.byte	0x00, 0xf0, 0x11, 0x00


	//----- nvinfo : EIATTR_KPARAM_INFO
	.align		4
.L_11:
        /*0018*/ 	.byte	0x04, 0x17
        /*001a*/ 	.short	(.L_13 - .L_12)
.L_12:
        /*001c*/ 	.word	0x00000000
        /*0020*/ 	.short	0x0002
        /*0022*/ 	.short	0x0010
        /*0024*/ 	.byte	0x00, 0xf4, 0x21, 0x00


	//----- nvinfo : EIATTR_KPARAM_INFO
	.align		4
.L_13:
        /*0028*/ 	.byte	0x04, 0x17
        /*002a*/ 	.short	(.L_15 - .L_14)
.L_14:
        /*002c*/ 	.word	0x00000000
        /*0030*/ 	.short	0x0001
        /*0032*/ 	.short	0x0008
        /*0034*/ 	.byte	0x00, 0xf4, 0x21, 0x00


	//----- nvinfo : EIATTR_KPARAM_INFO
	.align		4
.L_15:
        /*0038*/ 	.byte	0x04, 0x17
        /*003a*/ 	.short	(.L_17 - .L_16)
.L_16:
        /*003c*/ 	.word	0x00000000
        /*0040*/ 	.short	0x0000
        /*0042*/ 	.short	0x0000
        /*0044*/ 	.byte	0x00, 0xf4, 0x21, 0x00


	//----- nvinfo : EIATTR_SPARSE_MMA_MASK
	.align		4
.L_17:
        /*0048*/ 	.byte	0x03, 0x50
        /*004a*/ 	.short	0x0000


	//----- nvinfo : EIATTR_MAXREG_COUNT
	.align		4
        /*004c*/ 	.byte	0x03, 0x1b
        /*004e*/ 	.short	0x00ff


	//----- nvinfo : EIATTR_EXIT_INSTR_OFFSETS
	.align		4
        /*0050*/ 	.byte	0x04, 0x1c
        /*0052*/ 	.short	(.L_19 - .L_18)


	//   ....[0]....
.L_18:
        /*0054*/ 	.word	0x00000240


	//   ....[1]....
        /*0058*/ 	.word	0x00000260


	//----- nvinfo : EIATTR_REQNTID
	.align		4
.L_19:
        /*005c*/ 	.byte	0x04, 0x10
        /*005e*/ 	.short	(.L_21 - .L_20)
.L_20:
        /*0060*/ 	.word	0x00000080
        /*0064*/ 	.word	0x00000001
        /*0068*/ 	.word	0x00000001


	//----- nvinfo : EIATTR_CBANK_PARAM_SIZE
	.align		4
.L_21:
        /*006c*/ 	.byte	0x03, 0x19
        /*006e*/ 	.short	0x001c


	//----- nvinfo : EIATTR_PARAM_CBANK
	.align		4
        /*0070*/ 	.byte	0x04, 0x0a
        /*0072*/ 	.short	(.L_23 - .L_22)
	.align		4
.L_22:
        /*0074*/ 	.word	index@(.nv.constant0.triton_poi_fused_clone_0)
        /*0078*/ 	.short	0x0210
        /*007a*/ 	.short	0x001c


	//----- nvinfo : EIATTR_SW_WAR
	.align		4
.L_23:
        /*007c*/ 	.byte	0x04, 0x36
        /*007e*/ 	.short	(.L_25 - .L_24)
.L_24:
        /*0080*/ 	.word	0x00000008
.L_25:


//--------------------- .nv.callgraph             --------------------------
	.section	.nv.callgraph,"",@"SHT_CUDA_CALLGRAPH"
	.align	4
	.sectionentsize	8
	.align		4
        /*0000*/ 	.word	0x00000000
	.align		4
        /*0004*/ 	.word	0xffffffff
	.align		4
        /*0008*/ 	.word	0x00000000
	.align		4
        /*000c*/ 	.word	0xfffffffe
	.align		4
        /*0010*/ 	.word	0x00000000
	.align		4
        /*0014*/ 	.word	0xfffffffd
	.align		4
        /*0018*/ 	.word	0x00000000
	.align		4
        /*001c*/ 	.word	0xfffffffc


//--------------------- .text.triton_poi_fused_clone_0 --------------------------
	.section	.text.triton_poi_fused_clone_0,"ax",@progbits
	.align	128
        .global         triton_poi_fused_clone_0
        .type           triton_poi_fused_clone_0,@function
        .size           triton_poi_fused_clone_0,(.L_x_1 - triton_poi_fused_clone_0)
        .other          triton_poi_fused_clone_0,@"STO_CUDA_ENTRY STV_DEFAULT"
triton_poi_fused_clone_0:
.text.triton_poi_fused_clone_0:
[----:B------:R-:W0:Y:S02]  /*0000*/  LDC R1, c[0x0][0x28] ;  /* 0x00000a00ff017b82 */ /* 0x000e240000000800 */
[----:B------:R-:W1:Y:S01]  /*0010*/  S2R R0, SR_TID.X ;  /* 0x0000000000007919 */ /* 0x000e620000002100 */
[----:B------:R-:W2:Y:S01]  /*0020*/  LDC.64 R4, c[0x0][0x218] ;  /* 0x00008600ff047b82 */ /* 0x000ea20000000a00 */
[----:B------:R-:W-:Y:S01]  /*0030*/  ULDC.64 UR4, c[0x0][0x208] ;  /* 0x0000820000047ab9 */ /* 0x000fe20000000a00 */
[----:B------:R-:W3:Y:S01]  /*0040*/  S2R R3, SR_CTAID.X ;  /* 0x0000000000037919 */ /* 0x000ee20000002500 */
[----:B-1----:R-:W-:Y:S02]  /*0050*/  LOP3.LUT R0, R0, 0x7f, RZ, 0xc0, !PT ;  /* 0x0000007f00007812 */ /* 0x002fe400078ec0ff */
[----:B---3--:R-:W-:-:S03]  /*0060*/  SHF.R.S32.HI R7, RZ, 0x18, R3 ;  /* 0x00000018ff077819 */ /* 0x008fc60000011403 */
[----:B------:R-:W-:Y:S01]  /*0070*/  IMAD R0, R3, 0x80, R0 ;  /* 0x0000008003007824 */ /* 0x000fe200078e0200 */
[----:B------:R-:W-:-:S04]  /*0080*/  SGXT R7, R7, 0x1 ;  /* 0x000000010707781a */ /* 0x000fc80000000200 */
[----:B------:R-:W-:Y:S02]  /*0090*/  ISETP.GE.AND P0, PT, R0, 0x100, PT ;  /* 0x000001000000780c */ /* 0x000fe40003f06270 */
[CC--:B------:R-:W-:Y:S02]  /*00a0*/  LEA.HI R2, R7.reuse, R0.reuse, RZ, 0x4 ;  /* 0x0000000007027211 */ /* 0x0c0fe400078f20ff */
[----:B------:R-:W-:Y:S02]  /*00b0*/  LEA.HI R6, R7, R0, RZ, 0x2 ;  /* 0x0000000007067211 */ /* 0x000fe400078f10ff */
[----:B------:R-:W-:Y:S02]  /*00c0*/  SHF.R.S32.HI R10, RZ, 0x4, R2 ;  /* 0x00000004ff0a7819 */ /* 0x000fe40000011402 */
[----:B------:R-:W-:Y:S01]  /*00d0*/  SHF.R.S32.HI R8, RZ, 0x2, R6 ;  /* 0x00000002ff087819 */ /* 0x000fe20000011406 */
[----:B------:R-:W1:Y:S01]  /*00e0*/  LDC.64 R2, c[0x0][0x210] ;  /* 0x00008400ff027b82 */ /* 0x000e620000000a00 */
[----:B------:R-:W-:-:S02]  /*00f0*/  LEA.HI R9, R10, R10, RZ, 0x2 ;  /* 0x0000000a0a097211 */ /* 0x000fc400078f10ff */
[----:B------:R-:W-:Y:S02]  /*0100*/  LEA.HI R12, R8, R8, RZ, 0x2 ;  /* 0x00000008080c7211 */ /* 0x000fe400078f10ff */
[----:B------:R-:W-:Y:S02]  /*0110*/  LOP3.LUT R11, R9, 0x3ffffffc, RZ, 0xc0, !PT ;  /* 0x3ffffffc090b7812 */ /* 0x000fe400078ec0ff */
[----:B------:R-:W-:Y:S02]  /*0120*/  LOP3.LUT R13, R12, 0xffffffc, RZ, 0xc0, !PT ;  /* 0x0ffffffc0c0d7812 */ /* 0x000fe400078ec0ff */
[----:B------:R-:W-:Y:S01]  /*0130*/  LOP3.LUT R9, R6, 0xfffffffc, RZ, 0xc0, !PT ;  /* 0xfffffffc06097812 */ /* 0x000fe200078ec0ff */
[----:B------:R-:W-:Y:S01]  /*0140*/  IMAD.IADD R10, R10, 0x1, -R11 ;  /* 0x000000010a0a7824 */ /* 0x000fe200078e0a0b */
[----:B------:R-:W-:Y:S01]  /*0150*/  LEA.HI R7, R7, R0, RZ, 0x6 ;  /* 0x0000000007077211 */ /* 0x000fe200078f30ff */
[----:B------:R-:W-:Y:S02]  /*0160*/  IMAD.IADD R8, R8, 0x1, -R13 ;  /* 0x0000000108087824 */ /* 0x000fe400078e0a0d */
[----:B------:R-:W-:Y:S01]  /*0170*/  IMAD.IADD R9, R0, 0x1, -R9 ;  /* 0x0000000100097824 */ /* 0x000fe200078e0a09 */
[----:B------:R-:W-:-:S03]  /*0180*/  LOP3.LUT R7, R7, 0xffffffc0, RZ, 0xc0, !PT ;  /* 0xffffffc007077812 */ /* 0x000fc600078ec0ff */
[----:B------:R-:W-:Y:S02]  /*0190*/  IMAD R9, R10, 0x4, R9 ;  /* 0x000000040a097824 */ /* 0x000fe400078e0209 */
[----:B------:R-:W-:Y:S02]  /*01a0*/  IMAD R8, R8, 0x10, R7 ;  /* 0x0000001008087824 */ /* 0x000fe400078e0207 */
[----:B--2---:R-:W-:-:S04]  /*01b0*/  IMAD.WIDE R4, R9, 0x4, R4 ;  /* 0x0000000409047825 */ /* 0x004fc800078e0204 */
[----:B------:R-:W-:Y:S01]  /*01c0*/  IMAD.IADD R7, R9, 0x1, R8 ;  /* 0x0000000109077824 */ /* 0x000fe200078e0208 */
[----:B------:R-:W-:-:S03]  /*01d0*/  CS2R R8, SRZ ;  /* 0x0000000000087805 */ /* 0x000fc6000001ff00 */
[----:B-1----:R-:W-:Y:S02]  /*01e0*/  IMAD.WIDE R2, R7, 0x4, R2 ;  /* 0x0000000407027825 */ /* 0x002fe400078e0202 */
[----:B------:R-:W1:Y:S01]  /*01f0*/  LDC.64 R6, c[0x0][0x220] ;  /* 0x00008800ff067b82 */ /* 0x000e620000000a00 */
[----:B------:R-:W2:Y:S04]  /*0200*/  @!P0 LDG.E.EL R9, desc[UR4][R4.64] ;  /* 0x0000000404098981 */ /* 0x000ea8000c2e1900 */
[----:B------:R-:W2:Y:S01]  /*0210*/  @!P0 LDG.E R8, desc[UR4][R2.64] ;  /* 0x0000000402088981 */ /* 0x000ea2000c1e1900 */
[----:B-1----:R-:W-:-:S04]  /*0220*/  IMAD.WIDE R6, R0, 0x4, R6 ;  /* 0x0000000400067825 */ /* 0x002fc800078e0206 */
[----:B--2---:R-:W-:Y:S01]  /*0230*/  FADD R9, R9, R8 ;  /* 0x0000000809097221 */ /* 0x004fe20000000000 */
[----:B------:R-:W-:Y:S06]  /*0240*/  @P0 EXIT ;  /* 0x000000000000094d */ /* 0x000fec0003800000 */
[----:B------:R-:W-:Y:S01]  /*0250*/  STG.E desc[UR4][R6.64], R9 ;  /* 0x0000000906007986 */ /* 0x000fe2000c101904 */
[----:B------:R-:W-:Y:S05]  /*0260*/  EXIT ;  /* 0x000000000000794d */ /* 0x000fea0003800000 */
.L_x_0:
[----:B------:R-:W-:-:S00]  /*0270*/  BRA `(.L_x_0) ;  /* 0xfffffffc00fc7947 */ /* 0x000fc0000383ffff */
[----:B------:R-:W-:-:S00]  /*0280*/  NOP ;  /* 0x0000000000007918 */ /* 0x000fc00000000000 */
[----:B------:R-:W-:-:S00]  /*0290*/  NOP ;  /* 0x0000000000007918 */ /* 0x000fc00000000000 */
[----:B------:R-:W-:-:S00]  /*02a0*/  NOP ;  /* 0x0000000000007918 */ /* 0x000fc00000000000 */
[----:B------:R-:W-:-:S00]  /*02b0*/  NOP ;  /* 0x0000000000007918 */ /* 0x000fc00000000000 */
[----:B------:R-:W-:-:S00]  /*02c0*/  NOP ;  /* 0x0000000000007918 */ /* 0x000fc00000000000 */
[----:B------:R-:W-:-:S00]  /*02d0*/  NOP ;  /* 0x0000000000007918 */ /* 0x000fc00000000000 */
[----:B------:R-:W-:-:S00]  /*02e0*/  NOP ;  /* 0x0000000000007918 */ /* 0x000fc00000000000 */
[----:B------:R-:W-:-:S00]  /*02f0*/  NOP ;  /* 0x0000000000007918 */ /* 0x000fc00000000000 */
.L_x_1:


//--------------------- .nv.constant0.triton_poi_fused_clone_0 --------------------------
	.section	.nv.constant0.triton_poi_fused_clone_0,"a",@progbits
	.sectionflags	@""
	.align	4
.nv.constant0.triton_poi_fused_clone_0:
	.zero		556
